//
// Generated by NVIDIA NVVM Compiler
//
// Compiler Build ID: CL-36424714
// Cuda compilation tools, release 13.0, V13.0.88
// Based on NVVM 20.0.0
//

.version 9.0
.target sm_100
.address_size 64

	// .globl	_Z10GaussSolveiPdS_

.visible .entry _Z10GaussSolveiPdS_(
	.param .u32 _Z10GaussSolveiPdS__param_0,
	.param .u64 .ptr .align 1 _Z10GaussSolveiPdS__param_1,
	.param .u64 .ptr .align 1 _Z10GaussSolveiPdS__param_2
)
{
	.reg .pred 	%p<37>;
	.reg .b32 	%r<76>;
	.reg .b64 	%rd<50>;
	.reg .b64 	%fd<41>;

	ld.param.u32 	%r46, [_Z10GaussSolveiPdS__param_0];
	ld.param.u64 	%rd13, [_Z10GaussSolveiPdS__param_1];
	ld.param.u64 	%rd12, [_Z10GaussSolveiPdS__param_2];
	cvta.to.global.u64 	%rd1, %rd13;
	mov.u32 	%r47, %ntid.y;
	mov.u32 	%r48, %ctaid.y;
	mov.u32 	%r49, %tid.y;
	mad.lo.s32 	%r1, %r47, %r48, %r49;
	mov.u32 	%r50, %ntid.x;
	mov.u32 	%r51, %ctaid.x;
	mul.lo.s32 	%r2, %r50, %r51;
	mov.u32 	%r3, %tid.x;
	add.s32 	%r4, %r2, %r3;
	add.s32 	%r5, %r46, -1;
	setp.lt.s32 	%p3, %r46, 2;
	@%p3 bra 	$L__BB0_17;
	cvta.to.global.u64 	%rd14, %rd12;
	mul.lo.s32 	%r6, %r46, %r1;
	mul.wide.u32 	%rd15, %r1, 8;
	add.s64 	%rd2, %rd14, %rd15;
	add.s32 	%r53, %r6, %r4;
	mul.wide.s32 	%rd16, %r53, 8;
	add.s64 	%rd3, %rd1, %rd16;
	add.s32 	%r54, %r46, -2;
	and.b32  	%r7, %r5, 3;
	setp.lt.u32 	%p4, %r54, 3;
	mov.b32 	%r75, 0;
	@%p4 bra 	$L__BB0_12;
	setp.le.s32 	%p5, %r4, %r46;
	setp.lt.u32 	%p6, %r1, %r46;
	and.b32  	%r75, %r5, -4;
	and.pred  	%p1, %p6, %p5;
	mul.lo.s32 	%r70, %r46, 3;
	shl.b32 	%r10, %r46, 2;
	shl.b32 	%r69, %r46, 1;
	add.s32 	%r56, %r3, %r46;
	add.s32 	%r66, %r56, %r2;
	add.s32 	%r65, %r4, %r69;
	add.s32 	%r64, %r4, %r70;
	mul.wide.u32 	%rd18, %r6, 8;
	add.s64 	%rd19, %rd18, %rd1;
	add.s64 	%rd47, %rd19, 16;
	mov.b64 	%rd48, 0;
	mov.b32 	%r67, 0;
	mov.u32 	%r63, %r4;
	mov.u32 	%r68, %r46;
$L__BB0_3:
	cvt.u32.u64 	%r23, %rd48;
	ld.global.f64 	%fd1, [%rd47+-16];
	mul.wide.u32 	%rd20, %r67, 8;
	add.s64 	%rd21, %rd1, %rd20;
	ld.global.f64 	%fd2, [%rd21];
	div.rn.f64 	%fd3, %fd1, %fd2;
	st.global.f64 	[%rd2], %fd3;
	bar.sync 	0;
	setp.gt.u32 	%p7, %r1, %r23;
	setp.ge.s32 	%p8, %r4, %r23;
	and.pred  	%p9, %p7, %p8;
	and.pred  	%p10, %p9, %p1;
	not.pred 	%p11, %p10;
	@%p11 bra 	$L__BB0_5;
	ld.global.f64 	%fd4, [%rd2];
	mul.wide.s32 	%rd22, %r63, 8;
	add.s64 	%rd23, %rd1, %rd22;
	ld.global.f64 	%fd5, [%rd23];
	mul.f64 	%fd6, %fd4, %fd5;
	ld.global.f64 	%fd7, [%rd3];
	sub.f64 	%fd8, %fd7, %fd6;
	st.global.f64 	[%rd3], %fd8;
$L__BB0_5:
	bar.sync 	0;
	ld.global.f64 	%fd9, [%rd47+-8];
	cvt.u64.u32 	%rd24, %r68;
	add.s64 	%rd25, %rd48, %rd24;
	shl.b64 	%rd26, %rd25, 3;
	add.s64 	%rd27, %rd1, %rd26;
	ld.global.f64 	%fd10, [%rd27+8];
	div.rn.f64 	%fd11, %fd9, %fd10;
	st.global.f64 	[%rd2], %fd11;
	bar.sync 	0;
	add.s32 	%r57, %r23, 1;
	setp.gt.u32 	%p12, %r1, %r57;
	setp.gt.s32 	%p13, %r4, %r23;
	and.pred  	%p14, %p12, %p13;
	and.pred  	%p15, %p14, %p1;
	not.pred 	%p16, %p15;
	@%p16 bra 	$L__BB0_7;
	ld.global.f64 	%fd12, [%rd2];
	mul.wide.s32 	%rd28, %r66, 8;
	add.s64 	%rd29, %rd1, %rd28;
	ld.global.f64 	%fd13, [%rd29];
	mul.f64 	%fd14, %fd12, %fd13;
	ld.global.f64 	%fd15, [%rd3];
	sub.f64 	%fd16, %fd15, %fd14;
	st.global.f64 	[%rd3], %fd16;
$L__BB0_7:
	bar.sync 	0;
	ld.global.f64 	%fd17, [%rd47];
	cvt.u64.u32 	%rd30, %r69;
	add.s64 	%rd31, %rd48, %rd30;
	shl.b64 	%rd32, %rd31, 3;
	add.s64 	%rd33, %rd1, %rd32;
	ld.global.f64 	%fd18, [%rd33+16];
	div.rn.f64 	%fd19, %fd17, %fd18;
	st.global.f64 	[%rd2], %fd19;
	bar.sync 	0;
	add.s32 	%r24, %r23, 2;
	setp.gt.u32 	%p17, %r1, %r24;
	setp.ge.s32 	%p18, %r4, %r24;
	and.pred  	%p19, %p17, %p18;
	and.pred  	%p20, %p19, %p1;
	not.pred 	%p21, %p20;
	@%p21 bra 	$L__BB0_9;
	ld.global.f64 	%fd20, [%rd2];
	mul.wide.s32 	%rd34, %r65, 8;
	add.s64 	%rd35, %rd1, %rd34;
	ld.global.f64 	%fd21, [%rd35];
	mul.f64 	%fd22, %fd20, %fd21;
	ld.global.f64 	%fd23, [%rd3];
	sub.f64 	%fd24, %fd23, %fd22;
	st.global.f64 	[%rd3], %fd24;
$L__BB0_9:
	bar.sync 	0;
	ld.global.f64 	%fd25, [%rd47+8];
	cvt.u64.u32 	%rd36, %r70;
	add.s64 	%rd37, %rd48, %rd36;
	shl.b64 	%rd38, %rd37, 3;
	add.s64 	%rd39, %rd1, %rd38;
	ld.global.f64 	%fd26, [%rd39+24];
	div.rn.f64 	%fd27, %fd25, %fd26;
	st.global.f64 	[%rd2], %fd27;
	bar.sync 	0;
	add.s32 	%r58, %r24, 1;
	setp.gt.u32 	%p22, %r1, %r58;
	setp.ge.s32 	%p23, %r4, %r58;
	and.pred  	%p24, %p22, %p23;
	and.pred  	%p25, %p24, %p1;
	not.pred 	%p26, %p25;
	@%p26 bra 	$L__BB0_11;
	ld.global.f64 	%fd28, [%rd2];
	mul.wide.s32 	%rd40, %r64, 8;
	add.s64 	%rd41, %rd1, %rd40;
	ld.global.f64 	%fd29, [%rd41];
	mul.f64 	%fd30, %fd28, %fd29;
	ld.global.f64 	%fd31, [%rd3];
	sub.f64 	%fd32, %fd31, %fd30;
	st.global.f64 	[%rd3], %fd32;
$L__BB0_11:
	bar.sync 	0;
	add.s64 	%rd48, %rd48, 4;
	cvt.u32.u64 	%r59, %rd48;
	add.s32 	%r70, %r70, %r10;
	add.s32 	%r69, %r69, %r10;
	add.s32 	%r68, %r68, %r10;
	add.s32 	%r60, %r10, %r67;
	add.s32 	%r67, %r60, 4;
	add.s32 	%r66, %r66, %r10;
	add.s32 	%r65, %r65, %r10;
	add.s32 	%r64, %r64, %r10;
	add.s32 	%r63, %r63, %r10;
	add.s64 	%rd47, %rd47, 32;
	setp.ne.s32 	%p27, %r59, %r75;
	@%p27 bra 	$L__BB0_3;
$L__BB0_12:
	setp.eq.s32 	%p28, %r7, 0;
	@%p28 bra 	$L__BB0_17;
	setp.le.s32 	%p29, %r4, %r46;
	setp.lt.u32 	%p30, %r1, %r46;
	and.pred  	%p2, %p30, %p29;
	add.s32 	%r34, %r46, 1;
	mul.lo.s32 	%r61, %r75, %r46;
	add.s32 	%r74, %r61, %r75;
	add.s32 	%r73, %r4, %r61;
	add.s32 	%r62, %r75, %r6;
	mul.wide.u32 	%rd42, %r62, 8;
	add.s64 	%rd49, %rd1, %rd42;
	neg.s32 	%r72, %r7;
$L__BB0_14:
	.pragma "nounroll";
	ld.global.f64 	%fd33, [%rd49];
	mul.wide.u32 	%rd43, %r74, 8;
	add.s64 	%rd44, %rd1, %rd43;
	ld.global.f64 	%fd34, [%rd44];
	div.rn.f64 	%fd35, %fd33, %fd34;
	st.global.f64 	[%rd2], %fd35;
	bar.sync 	0;
	setp.gt.u32 	%p31, %r1, %r75;
	setp.ge.s32 	%p32, %r4, %r75;
	and.pred  	%p33, %p31, %p32;
	and.pred  	%p34, %p33, %p2;
	not.pred 	%p35, %p34;
	@%p35 bra 	$L__BB0_16;
	ld.global.f64 	%fd36, [%rd2];
	mul.wide.s32 	%rd45, %r73, 8;
	add.s64 	%rd46, %rd1, %rd45;
	ld.global.f64 	%fd37, [%rd46];
	mul.f64 	%fd38, %fd36, %fd37;
	ld.global.f64 	%fd39, [%rd3];
	sub.f64 	%fd40, %fd39, %fd38;
	st.global.f64 	[%rd3], %fd40;
$L__BB0_16:
	bar.sync 	0;
	add.s32 	%r75, %r75, 1;
	add.s32 	%r74, %r74, %r34;
	add.s32 	%r73, %r73, %r46;
	add.s64 	%rd49, %rd49, 8;
	add.s32 	%r72, %r72, 1;
	setp.ne.s32 	%p36, %r72, 0;
	@%p36 bra 	$L__BB0_14;
$L__BB0_17:
	ret;

}


// ===== COMPILED SASS (sm_100) =====

	.target	sm_100

	.elftype	@"ET_EXEC"


//--------------------- .note.nv.tkinfo           --------------------------
	.section	.note.nv.tkinfo,"",@"SHT_NOTE"
	.sectionflags	@"SHF_NOTE_NV_TKINFO"
	.tkinfo
        /*0018*/ 	.word	0x00000002
        /*0030*/ 	.string	""
        /*0030*/ 	.string	"ptxas"
        /*0030*/ 	.string	"Cuda compilation tools, release 13.0, V13.0.88"
        /*0030*/ 	.string	"Build cuda_13.0.r13.0/compiler.36424714_0"
        /*0030*/ 	.string	"-arch sm_100 -m 64 "



//--------------------- .note.nv.cuinfo           --------------------------
	.section	.note.nv.cuinfo,"",@"SHT_NOTE"
	.sectionflags	@"SHF_NOTE_NV_CUINFO"
        /*0018*/ 	.short	0x0002
        /*001a*/ 	.short	0x0064
        /*001c*/ 	.short	0x0082
	.zero		2


//--------------------- .nv.info                  --------------------------
	.section	.nv.info,"",@"SHT_CUDA_INFO"
	.align	4


	//----- nvinfo : EIATTR_REGCOUNT
	.align		4
        /*0000*/ 	.byte	0x04, 0x2f
        /*0002*/ 	.short	(.L_1 - .L_0)
	.align		4
.L_0:
        /*0004*/ 	.word	index@(_Z10GaussSolveiPdS_)
        /*0008*/ 	.word	0x00000024


	//----- nvinfo : EIATTR_FRAME_SIZE
	.align		4
.L_1:
        /*000c*/ 	.byte	0x04, 0x11
        /*000e*/ 	.short	(.L_3 - .L_2)
	.align		4
.L_2:
        /*0010*/ 	.word	index@($__internal_0_$__cuda_sm20_div_rn_f64_full)
        /*0014*/ 	.word	0x00000000


	//----- nvinfo : EIATTR_FRAME_SIZE
	.align		4
.L_3:
        /*0018*/ 	.byte	0x04, 0x11
        /*001a*/ 	.short	(.L_5 - .L_4)
	.align		4
.L_4:
        /*001c*/ 	.word	index@(_Z10GaussSolveiPdS_)
        /*0020*/ 	.word	0x00000000


	//----- nvinfo : EIATTR_MIN_STACK_SIZE
	.align		4
.L_5:
        /*0024*/ 	.byte	0x04, 0x12
        /*0026*/ 	.short	(.L_7 - .L_6)
	.align		4
.L_6:
        /*0028*/ 	.word	index@(_Z10GaussSolveiPdS_)
        /*002c*/ 	.word	0x00000000
.L_7:


//--------------------- .nv.compat                --------------------------
	.section	.nv.compat,"",@"SHT_CUDA_COMPAT_INFO"
	.align	4
        /*0000*/ 	.byte	0x02, 0x09, 0x00, 0x00, 0x02, 0x02, 0x01, 0x00, 0x02, 0x05, 0x05, 0x00, 0x03, 0x07, 0x01, 0x01
        /*0010*/ 	.byte	0x02, 0x03, 0x00, 0x00, 0x02, 0x06, 0x01, 0x00, 0x04, 0x0b, 0x08, 0x00, 0x01, 0x00, 0x00, 0x00
        /*0020*/ 	.byte	0x00, 0x00, 0x00, 0x00


//--------------------- .nv.info._Z10GaussSolveiPdS_ --------------------------
	.section	.nv.info._Z10GaussSolveiPdS_,"",@"SHT_CUDA_INFO"
	.sectionflags	@""
	.align	4


	//----- nvinfo : EIATTR_CUDA_API_VERSION
	.align		4
        /*0000*/ 	.byte	0x04, 0x37
        /*0002*/ 	.short	(.L_9 - .L_8)
.L_8:
        /*0004*/ 	.word	0x00000082


	//----- nvinfo : EIATTR_KPARAM_INFO
	.align		4
.L_9:
        /*0008*/ 	.byte	0x04, 0x17
        /*000a*/ 	.short	(.L_11 - .L_10)
.L_10:
        /*000c*/ 	.word	0x00000000
        /*0010*/ 	.short	0x0002
        /*0012*/ 	.short	0x0010
        /*0014*/ 	.byte	0x00, 0xf5, 0x21, 0x00


	//----- nvinfo : EIATTR_KPARAM_INFO
	.align		4
.L_11:
        /*0018*/ 	.byte	0x04, 0x17
        /*001a*/ 	.short	(.L_13 - .L_12)
.L_12:
        /*001c*/ 	.word	0x00000000
        /*0020*/ 	.short	0x0001
        /*0022*/ 	.short	0x0008
        /*0024*/ 	.byte	0x00, 0xf5, 0x21, 0x00


	//----- nvinfo : EIATTR_KPARAM_INFO
	.align		4
.L_13:
        /*0028*/ 	.byte	0x04, 0x17
        /*002a*/ 	.short	(.L_15 - .L_14)
.L_14:
        /*002c*/ 	.word	0x00000000
        /*0030*/ 	.short	0x0000
        /*0032*/ 	.short	0x0000
        /*0034*/ 	.byte	0x00, 0xf0, 0x11, 0x00


	//----- nvinfo : EIATTR_SPARSE_MMA_MASK
	.align		4
.L_15:
        /*0038*/ 	.byte	0x03, 0x50
        /*003a*/ 	.short	0x0000


	//----- nvinfo : EIATTR_MAXREG_COUNT
	.align		4
        /*003c*/ 	.byte	0x03, 0x1b
        /*003e*/ 	.short	0x00ff


	//----- nvinfo : EIATTR_NUM_BARRIERS
	.align		4
        /*0040*/ 	.byte	0x02, 0x4c
        /*0042*/ 	.byte	0x01
	.zero		1


	//----- nvinfo : EIATTR_MERCURY_ISA_VERSION
	.align		4
        /*0044*/ 	.byte	0x03, 0x5f
        /*0046*/ 	.short	0x0101


	//----- nvinfo : EIATTR_VRC_CTA_INIT_COUNT
	.align		4
        /*0048*/ 	.byte	0x02, 0x4a
	.zero		1
	.zero		1


	//----- nvinfo : EIATTR_EXIT_INSTR_OFFSETS
	.align		4
        /*004c*/ 	.byte	0x04, 0x1c
        /*004e*/ 	.short	(.L_17 - .L_16)


	//   ....[0]....
.L_16:
        /*0050*/ 	.word	0x00000070


	//   ....[1]....
        /*0054*/ 	.word	0x00000dd0


	//   ....[2]....
        /*0058*/ 	.word	0x00001190


	//----- nvinfo : EIATTR_CRS_STACK_SIZE
	.align		4
.L_17:
        /*005c*/ 	.byte	0x04, 0x1e
        /*005e*/ 	.short	(.L_19 - .L_18)
.L_18:
        /*0060*/ 	.word	0x00000000


	//----- nvinfo : EIATTR_CBANK_PARAM_SIZE
	.align		4
.L_19:
        /*0064*/ 	.byte	0x03, 0x19
        /*0066*/ 	.short	0x0018


	//----- nvinfo : EIATTR_PARAM_CBANK
	.align		4
        /*0068*/ 	.byte	0x04, 0x0a
        /*006a*/ 	.short	(.L_21 - .L_20)
	.align		4
.L_20:
        /*006c*/ 	.word	index@(.nv.constant0._Z10GaussSolveiPdS_)
        /*0070*/ 	.short	0x0380
        /*0072*/ 	.short	0x0018


	//----- nvinfo : EIATTR_SW_WAR
	.align		4
.L_21:
        /*0074*/ 	.byte	0x04, 0x36
        /*0076*/ 	.short	(.L_23 - .L_22)
.L_22:
        /*0078*/ 	.word	0x00000008
.L_23:


//--------------------- .nv.callgraph             --------------------------
	.section	.nv.callgraph,"",@"SHT_CUDA_CALLGRAPH"
	.align	4
	.sectionentsize	8
	.align		4
        /*0000*/ 	.word	0x00000000
	.align		4
        /*0004*/ 	.word	0xffffffff
	.align		4
        /*0008*/ 	.word	0x00000000
	.align		4
        /*000c*/ 	.word	0xfffffffe
	.align		4
        /*0010*/ 	.word	0x00000000
	.align		4
        /*0014*/ 	.word	0xfffffffd
	.align		4
        /*0018*/ 	.word	0x00000000
	.align		4
        /*001c*/ 	.word	0xfffffffc


//--------------------- .text._Z10GaussSolveiPdS_ --------------------------
	.section	.text._Z10GaussSolveiPdS_,"ax",@progbits
	.align	128
        .global         _Z10GaussSolveiPdS_
        .type           _Z10GaussSolveiPdS_,@function
        .size           _Z10GaussSolveiPdS_,(.L_x_19 - _Z10GaussSolveiPdS_)
        .other          _Z10GaussSolveiPdS_,@"STO_CUDA_ENTRY STV_DEFAULT"
_Z10GaussSolveiPdS_:
.text._Z10GaussSolveiPdS_:
[----:B------:R-:W-:Y:S01]  /*0000*/  LDC R1, c[0x0][0x37c] ;  /* 0x0000df00ff017b82 */ /* 0x000fe20000000800 */
[----:B------:R-:W0:Y:S01]  /*0010*/  LDCU UR8, c[0x0][0x380] ;  /* 0x00007000ff0877ac */ /* 0x000e220008000800 */
[----:B------:R-:W1:Y:S06]  /*0020*/  S2R R9, SR_CTAID.Y ;  /* 0x0000000000097919 */ /* 0x000e6c0000002600 */
[----:B------:R-:W2:Y:S01]  /*0030*/  S2UR UR4, SR_CTAID.X ;  /* 0x00000000000479c3 */ /* 0x000ea20000002500 */
[----:B------:R-:W3:Y:S01]  /*0040*/  S2R R0, SR_TID.Y ;  /* 0x0000000000007919 */ /* 0x000ee20000002200 */
[----:B0-----:R-:W-:-:S06]  /*0050*/  UISETP.GE.AND UP0, UPT, UR8, 0x2, UPT ;  /* 0x000000020800788c */ /* 0x001fcc000bf06270 */
[----:B------:R-:W-:-:S13]  /*0060*/  PLOP3.LUT P0, PT, PT, PT, UP0, 0x80, 0x8 ;  /* 0x000000000008781c */ /* 0x000fda0003f0f008 */
[----:B-12---:R-:W-:Y:S05]  /*0070*/  @!P0 EXIT ;  /* 0x000000000000894d */ /* 0x006fea0003800000 */
[----:B------:R-:W0:Y:S01]  /*0080*/  S2R R6, SR_TID.X ;  /* 0x0000000000067919 */ /* 0x000e220000002100 */
[----:B------:R-:W3:Y:S01]  /*0090*/  LDCU UR7, c[0x0][0x364] ;  /* 0x00006c80ff0777ac */ /* 0x000ee20008000800 */
[----:B------:R-:W1:Y:S01]  /*00a0*/  LDC.64 R10, c[0x0][0x390] ;  /* 0x0000e400ff0a7b82 */ /* 0x000e620000000a00 */
[----:B------:R-:W2:Y:S01]  /*00b0*/  LDCU UR5, c[0x0][0x360] ;  /* 0x00006c00ff0577ac */ /* 0x000ea20008000800 */
[----:B------:R-:W-:-:S06]  /*00c0*/  UIADD3 UR6, UPT, UPT, UR8, -0x1, URZ ;  /* 0xffffffff08067890 */ /* 0x000fcc000fffe0ff */
[----:B------:R-:W4:Y:S01]  /*00d0*/  LDC.64 R2, c[0x0][0x388] ;  /* 0x0000e200ff027b82 */ /* 0x000f220000000a00 */
[----:B------:R-:W0:Y:S01]  /*00e0*/  LDCU.64 UR12, c[0x0][0x358] ;  /* 0x00006b00ff0c77ac */ /* 0x000e220008000a00 */
[----:B------:R-:W-:Y:S01]  /*00f0*/  ULOP3.LUT UR14, UR6, 0x3, URZ, 0xc0, !UPT ;  /* 0x00000003060e7892 */ /* 0x000fe2000f8ec0ff */
[----:B---3--:R-:W-:Y:S01]  /*0100*/  IMAD R9, R9, UR7, R0 ;  /* 0x0000000709097c24 */ /* 0x008fe2000f8e0200 */
[----:B--2---:R-:W-:-:S03]  /*0110*/  UIMAD UR5, UR5, UR4, URZ ;  /* 0x00000004050572a4 */ /* 0x004fc6000f8e02ff */
[C---:B------:R-:W-:Y:S01]  /*0120*/  IMAD R8, R9.reuse, UR8, RZ ;  /* 0x0000000809087c24 */ /* 0x040fe2000f8e02ff */
[----:B------:R-:W-:Y:S01]  /*0130*/  UIADD3 UR4, UPT, UPT, UR8, -0x2, URZ ;  /* 0xfffffffe08047890 */ /* 0x000fe2000fffe0ff */
[----:B-1----:R-:W-:-:S03]  /*0140*/  IMAD.WIDE.U32 R10, R9, 0x8, R10 ;  /* 0x00000008090a7825 */ /* 0x002fc600078e000a */
[----:B------:R-:W-:Y:S01]  /*0150*/  UISETP.GE.U32.AND UP0, UPT, UR4, 0x3, UPT ;  /* 0x000000030400788c */ /* 0x000fe2000bf06070 */
[----:B0-----:R-:W-:Y:S02]  /*0160*/  VIADD R7, R6, UR5 ;  /* 0x0000000506077c36 */ /* 0x001fe40008000000 */
[----:B------:R-:W-:Y:S02]  /*0170*/  UMOV UR4, URZ ;  /* 0x000000ff00047c82 */ /* 0x000fe40008000000 */
[----:B------:R-:W-:-:S04]  /*0180*/  IMAD.IADD R13, R7, 0x1, R8 ;  /* 0x00000001070d7824 */ /* 0x000fc800078e0208 */
[----:B----4-:R-:W-:Y:S01]  /*0190*/  IMAD.WIDE R12, R13, 0x8, R2 ;  /* 0x000000080d0c7825 */ /* 0x010fe200078e0202 */
[----:B------:R-:W-:Y:S06]  /*01a0*/  BRA.U !UP0, `(.L_x_0) ;  /* 0x0000000d08047547 */ /* 0x000fec000b800000 */
[----:B------:R-:W-:Y:S01]  /*01b0*/  IMAD.WIDE.U32 R2, R8, 0x8, R2 ;  /* 0x0000000808027825 */ /* 0x000fe200078e0002 */
[----:B------:R-:W-:Y:S02]  /*01c0*/  UIMAD UR15, UR8, 0x3, URZ ;  /* 0x00000003080f78a4 */ /* 0x000fe4000f8e02ff */
[----:B------:R-:W-:Y:S01]  /*01d0*/  ISETP.GT.AND P0, PT, R7, UR8, PT ;  /* 0x0000000807007c0c */ /* 0x000fe2000bf04270 */
[----:B------:R-:W-:Y:S02]  /*01e0*/  USHF.L.U32 UR16, UR8, 0x1, URZ ;  /* 0x0000000108107899 */ /* 0x000fe400080006ff */
[----:B------:R-:W-:Y:S01]  /*01f0*/  IMAD.U32 R5, RZ, RZ, UR8 ;  /* 0x00000008ff057e24 */ /* 0x000fe2000f8e00ff */
[----:B------:R-:W-:Y:S01]  /*0200*/  IADD3 R14, P1, PT, R2, 0x10, RZ ;  /* 0x00000010020e7810 */ /* 0x000fe20007f3e0ff */
[----:B------:R-:W-:Y:S01]  /*0210*/  ULOP3.LUT UR4, UR6, 0xfffffffc, URZ, 0xc0, !UPT ;  /* 0xfffffffc06047892 */ /* 0x000fe2000f8ec0ff */
[----:B------:R-:W-:Y:S01]  /*0220*/  ISETP.LT.U32.AND P0, PT, R9, UR8, !P0 ;  /* 0x0000000809007c0c */ /* 0x000fe2000c701070 */
[----:B------:R-:W0:Y:S01]  /*0230*/  LDCU UR17, c[0x0][0x380] ;  /* 0x00007000ff1177ac */ /* 0x000e220008000800 */
[----:B------:R-:W-:Y:S01]  /*0240*/  IADD3 R6, PT, PT, R5, UR5, R6 ;  /* 0x0000000505067c10 */ /* 0x000fe2000fffe006 */
[----:B------:R-:W-:-:S02]  /*0250*/  IMAD.X R15, RZ, RZ, R3, P1 ;  /* 0x000000ffff0f7224 */ /* 0x000fc400008e0603 */
[----:B------:R-:W-:Y:S01]  /*0260*/  IMAD.MOV.U32 R5, RZ, RZ, R7 ;  /* 0x000000ffff057224 */ /* 0x000fe200078e0007 */
[----:B------:R-:W1:Y:S01]  /*0270*/  LDCU.64 UR22, c[0x0][0x388] ;  /* 0x00007100ff1677ac */ /* 0x000e620008000a00 */
[C---:B------:R-:W-:Y:S02]  /*0280*/  VIADD R4, R7.reuse, UR16 ;  /* 0x0000001007047c36 */ /* 0x040fe40008000000 */
[----:B------:R-:W-:Y:S01]  /*0290*/  VIADD R3, R7, UR15 ;  /* 0x0000000f07037c36 */ /* 0x000fe20008000000 */
[----:B------:R-:W2:Y:S01]  /*02a0*/  LDCU UR11, c[0x0][0x380] ;  /* 0x00007000ff0b77ac */ /* 0x000ea20008000800 */
[----:B------:R-:W3:Y:S01]  /*02b0*/  LDCU.64 UR20, c[0x0][0x388] ;  /* 0x00007100ff1477ac */ /* 0x000ee20008000a00 */
[----:B------:R-:W-:Y:S01]  /*02c0*/  UMOV UR6, URZ ;  /* 0x000000ff00067c82 */ /* 0x000fe20008000000 */
[----:B------:R-:W-:Y:S01]  /*02d0*/  UMOV UR7, URZ ;  /* 0x000000ff00077c82 */ /* 0x000fe20008000000 */
[----:B------:R-:W-:-:S05]  /*02e0*/  UMOV UR5, URZ ;  /* 0x000000ff00057c82 */ /* 0x000fca0008000000 */
.L_x_9:
[----:B-1----:R-:W-:Y:S01]  /*02f0*/  UIMAD.WIDE.U32 UR8, UR5, 0x8, UR22 ;  /* 0x00000008050878a5 */ /* 0x002fe2000f8e0016 */
[----:B----4-:R-:W4:Y:S05]  /*0300*/  LDG.E.64 R20, desc[UR12][R14.64+-0x10] ;  /* 0xfffff00c0e147981 */ /* 0x010f2a000c1e1b00 */
[----:B------:R-:W-:Y:S02]  /*0310*/  IMAD.U32 R18, RZ, RZ, UR8 ;  /* 0x00000008ff127e24 */ /* 0x000fe4000f8e00ff */
[----:B------:R-:W-:-:S06]  /*0320*/  IMAD.U32 R19, RZ, RZ, UR9 ;  /* 0x00000009ff137e24 */ /* 0x000fcc000f8e00ff */
[----:B------:R-:W5:Y:S01]  /*0330*/  LDG.E.64 R18, desc[UR12][R18.64] ;  /* 0x0000000c12127981 */ /* 0x000f62000c1e1b00 */
[----:B------:R-:W-:Y:S01]  /*0340*/  IMAD.MOV.U32 R16, RZ, RZ, 0x1 ;  /* 0x00000001ff107424 */ /* 0x000fe200078e00ff */
[----:B------:R-:W-:Y:S01]  /*0350*/  BSSY.RECONVERGENT B0, `(.L_x_1) ;  /* 0x0000010000007945 */ /* 0x000fe20003800200 */
[----:B-----5:R-:W1:Y:S04]  /*0360*/  MUFU.RCP64H R17, R19 ;  /* 0x0000001300117308 */ /* 0x020e680000001800 */
[----:B-1----:R-:W-:-:S08]  /*0370*/  DFMA R22, -R18, R16, 1 ;  /* 0x3ff000001216742b */ /* 0x002fd00000000110 */
[----:B------:R-:W-:-:S08]  /*0380*/  DFMA R22, R22, R22, R22 ;  /* 0x000000161616722b */ /* 0x000fd00000000016 */
[----:B------:R-:W-:-:S08]  /*0390*/  DFMA R22, R16, R22, R16 ;  /* 0x000000161016722b */ /* 0x000fd00000000010 */
[----:B------:R-:W-:-:S08]  /*03a0*/  DFMA R16, -R18, R22, 1 ;  /* 0x3ff000001210742b */ /* 0x000fd00000000116 */
[----:B------:R-:W-:-:S08]  /*03b0*/  DFMA R16, R22, R16, R22 ;  /* 0x000000101610722b */ /* 0x000fd00000000016 */
[----:B----4-:R-:W-:-:S08]  /*03c0*/  DMUL R22, R20, R16 ;  /* 0x0000001014167228 */ /* 0x010fd00000000000 */
[----:B------:R-:W-:-:S08]  /*03d0*/  DFMA R24, -R18, R22, R20 ;  /* 0x000000161218722b */ /* 0x000fd00000000114 */
[----:B------:R-:W-:Y:S01]  /*03e0*/  DFMA R16, R16, R24, R22 ;  /* 0x000000181010722b */ /* 0x000fe20000000016 */
[----:B------:R-:W-:-:S09]  /*03f0*/  FSETP.GEU.AND P2, PT, |R21|, 6.5827683646048100446e-37, PT ;  /* 0x036000001500780b */ /* 0x000fd20003f4e200 */
[----:B------:R-:W-:-:S05]  /*0400*/  FFMA R0, RZ, R19, R17 ;  /* 0x00000013ff007223 */ /* 0x000fca0000000011 */
[----:B------:R-:W-:-:S13]  /*0410*/  FSETP.GT.AND P1, PT, |R0|, 1.469367938527859385e-39, PT ;  /* 0x001000000000780b */ /* 0x000fda0003f24200 */
[----:B------:R-:W-:Y:S05]  /*0420*/  @P1 BRA P2, `(.L_x_2) ;  /* 0x0000000000081947 */ /* 0x000fea0001000000 */
[----:B------:R-:W-:-:S07]  /*0430*/  MOV R30, 0x450 ;  /* 0x00000450001e7802 */ /* 0x000fce0000000f00 */
[----:B0-23--:R-:W-:Y:S05]  /*0440*/  CALL.REL.NOINC `($__internal_0_$__cuda_sm20_div_rn_f64_full) ;  /* 0x0000000c00547944 */ /* 0x00dfea0003c00000 */
.L_x_2:
[----:B0-23--:R-:W-:Y:S05]  /*0450*/  BSYNC.RECONVERGENT B0 ;  /* 0x0000000000007941 */ /* 0x00dfea0003800200 */
.L_x_1:
[----:B------:R-:W-:Y:S01]  /*0460*/  ISETP.GE.AND P1, PT, R7, UR6, PT ;  /* 0x0000000607007c0c */ /* 0x000fe2000bf26270 */
[----:B------:R0:W-:Y:S01]  /*0470*/  STG.E.64 desc[UR12][R10.64], R16 ;  /* 0x000000100a007986 */ /* 0x0001e2000c101b0c */
[----:B------:R-:W-:Y:S02]  /*0480*/  BAR.SYNC.DEFER_BLOCKING 0x0 ;  /* 0x0000000000007b1d */ /* 0x000fe40000010000 */
[----:B------:R-:W-:-:S04]  /*0490*/  ISETP.GT.U32.AND P1, PT, R9, UR6, P1 ;  /* 0x0000000609007c0c */ /* 0x000fc80008f24070 */
[----:B------:R-:W-:-:S13]  /*04a0*/  PLOP3.LUT P1, PT, P1, P0, PT, 0x80, 0x8 ;  /* 0x000000000008781c */ /* 0x000fda0000f21070 */
[----:B------:R-:W1:Y:S01]  /*04b0*/  @P1 LDC.64 R20, c[0x0][0x388] ;  /* 0x0000e200ff141b82 */ /* 0x000e620000000a00 */
[----:B------:R-:W2:Y:S04]  /*04c0*/  @P1 LDG.E.64 R18, desc[UR12][R10.64] ;  /* 0x0000000c0a121981 */ /* 0x000ea8000c1e1b00 */
[----:B------:R-:W2:Y:S01]  /*04d0*/  @P1 LDG.E.64 R22, desc[UR12][R12.64] ;  /* 0x0000000c0c161981 */ /* 0x000ea2000c1e1b00 */
[----:B-1----:R-:W-:-:S06]  /*04e0*/  @P1 IMAD.WIDE R20, R5, 0x8, R20 ;  /* 0x0000000805141825 */ /* 0x002fcc00078e0214 */
[----:B------:R-:W2:Y:S01]  /*04f0*/  @P1 LDG.E.64 R20, desc[UR12][R20.64] ;  /* 0x0000000c14141981 */ /* 0x000ea2000c1e1b00 */
[----:B------:R-:W-:-:S04]  /*0500*/  UIADD3 UR8, UP0, UPT, UR17, UR6, URZ ;  /* 0x0000000611087290 */ /* 0x000fc8000ff1e0ff */
[----:B------:R-:W-:Y:S02]  /*0510*/  UIADD3.X UR9, UPT, UPT, URZ, UR7, URZ, UP0, !UPT ;  /* 0x00000007ff097290 */ /* 0x000fe400087fe4ff */
[----:B------:R-:W-:-:S04]  /*0520*/  ULEA UR10, UP0, UR8, UR20, 0x3 ;  /* 0x00000014080a7291 */ /* 0x000fc8000f8018ff */
[----:B------:R-:W-:Y:S02]  /*0530*/  ULEA.HI.X UR8, UR8, UR21, UR9, 0x3, UP0 ;  /* 0x0000001508087291 */ /* 0x000fe400080f1c09 */
[----:B------:R-:W-:-:S04]  /*0540*/  IMAD.U32 R26, RZ, RZ, UR10 ;  /* 0x0000000aff1a7e24 */ /* 0x000fc8000f8e00ff */
[----:B------:R-:W-:Y:S01]  /*0550*/  IMAD.U32 R27, RZ, RZ, UR8 ;  /* 0x00000008ff1b7e24 */ /* 0x000fe2000f8e00ff */
[----:B--2---:R-:W-:-:S07]  /*0560*/  @P1 DFMA R22, -R18, R20, R22 ;  /* 0x000000141216122b */ /* 0x004fce0000000116 */
[----:B------:R1:W-:Y:S01]  /*0570*/  @P1 STG.E.64 desc[UR12][R12.64], R22 ;  /* 0x000000160c001986 */ /* 0x0003e2000c101b0c */
[----:B------:R-:W-:Y:S06]  /*0580*/  BAR.SYNC.DEFER_BLOCKING 0x0 ;  /* 0x0000000000007b1d */ /* 0x000fec0000010000 */
[----:B------:R-:W2:Y:S04]  /*0590*/  LDG.E.64 R18, desc[UR12][R26.64+0x8] ;  /* 0x0000080c1a127981 */ /* 0x000ea8000c1e1b00 */
[----:B------:R-:W1:Y:S01]  /*05a0*/  LDG.E.64 R20, desc[UR12][R14.64+-0x8] ;  /* 0xfffff80c0e147981 */ /* 0x000e62000c1e1b00 */
[----:B0-----:R-:W-:Y:S01]  /*05b0*/  IMAD.MOV.U32 R16, RZ, RZ, 0x1 ;  /* 0x00000001ff107424 */ /* 0x001fe200078e00ff */
[----:B------:R-:W-:Y:S01]  /*05c0*/  BSSY.RECONVERGENT B0, `(.L_x_3) ;  /* 0x0000010000007945 */ /* 0x000fe20003800200 */
[----:B--2---:R-:W0:Y:S04]  /*05d0*/  MUFU.RCP64H R17, R19 ;  /* 0x0000001300117308 */ /* 0x004e280000001800 */
[----:B0-----:R-:W-:-:S08]  /*05e0*/  DFMA R24, -R18, R16, 1 ;  /* 0x3ff000001218742b */ /* 0x001fd00000000110 */
[----:B------:R-:W-:-:S08]  /*05f0*/  DFMA R24, R24, R24, R24 ;  /* 0x000000181818722b */ /* 0x000fd00000000018 */
[----:B------:R-:W-:-:S08]  /*0600*/  DFMA R24, R16, R24, R16 ;  /* 0x000000181018722b */ /* 0x000fd00000000010 */
[----:B------:R-:W-:-:S08]  /*0610*/  DFMA R16, -R18, R24, 1 ;  /* 0x3ff000001210742b */ /* 0x000fd00000000118 */
[----:B------:R-:W-:-:S08]  /*0620*/  DFMA R16, R24, R16, R24 ;  /* 0x000000101810722b */ /* 0x000fd00000000018 */
[----:B-1----:R-:W-:-:S08]  /*0630*/  DMUL R22, R20, R16 ;  /* 0x0000001014167228 */ /* 0x002fd00000000000 */
[----:B------:R-:W-:-:S08]  /*0640*/  DFMA R24, -R18, R22, R20 ;  /* 0x000000161218722b */ /* 0x000fd00000000114 */
[----:B------:R-:W-:Y:S01]  /*0650*/  DFMA R16, R16, R24, R22 ;  /* 0x000000181010722b */ /* 0x000fe20000000016 */
[----:B------:R-:W-:-:S09]  /*0660*/  FSETP.GEU.AND P2, PT, |R21|, 6.5827683646048100446e-37, PT ;  /* 0x036000001500780b */ /* 0x000fd20003f4e200 */
[----:B------:R-:W-:-:S05]  /*0670*/  FFMA R0, RZ, R19, R17 ;  /* 0x00000013ff007223 */ /* 0x000fca0000000011 */
[----:B------:R-:W-:-:S13]  /*0680*/  FSETP.GT.AND P1, PT, |R0|, 1.469367938527859385e-39, PT ;  /* 0x001000000000780b */ /* 0x000fda0003f24200 */
[----:B------:R-:W-:Y:S05]  /*0690*/  @P1 BRA P2, `(.L_x_4) ;  /* 0x0000000000081947 */ /* 0x000fea0001000000 */
[----:B------:R-:W-:-:S07]  /*06a0*/  MOV R30, 0x6c0 ;  /* 0x000006c0001e7802 */ /* 0x000fce0000000f00 */
[----:B------:R-:W-:Y:S05]  /*06b0*/  CALL.REL.NOINC `($__internal_0_$__cuda_sm20_div_rn_f64_full) ;  /* 0x0000000800b87944 */ /* 0x000fea0003c00000 */
.L_x_4:
[----:B------:R-:W-:Y:S05]  /*06c0*/  BSYNC.RECONVERGENT B0 ;  /* 0x0000000000007941 */ /* 0x000fea0003800200 */
.L_x_3:
[----:B------:R-:W-:Y:S02]  /*06d0*/  UIADD3 UR8, UPT, UPT, UR6, 0x1, URZ ;  /* 0x0000000106087890 */ /* 0x000fe4000fffe0ff */
[----:B------:R-:W-:Y:S01]  /*06e0*/  ISETP.GT.AND P1, PT, R7, UR6, PT ;  /* 0x0000000607007c0c */ /* 0x000fe2000bf24270 */
        /* <DEDUP_REMOVED lines=37> */
.L_x_6:
[----:B------:R-:W-:Y:S05]  /*0940*/  BSYNC.RECONVERGENT B0 ;  /* 0x0000000000007941 */ /* 0x000fea0003800200 */
.L_x_5:
[----:B------:R-:W-:Y:S01]  /*0950*/  UIADD3 UR10, UPT, UPT, UR6, 0x2, URZ ;  /* 0x00000002060a7890 */ /* 0x000fe2000fffe0ff */
[----:B------:R0:W-:Y:S01]  /*0960*/  STG.E.64 desc[UR12][R10.64], R16 ;  /* 0x000000100a007986 */ /* 0x0001e2000c101b0c */
[----:B------:R-:W-:Y:S04]  /*0970*/  BAR.SYNC.DEFER_BLOCKING 0x0 ;  /* 0x0000000000007b1d */ /* 0x000fe80000010000 */
[----:B------:R-:W-:-:S04]  /*0980*/  ISETP.GE.AND P1, PT, R7, UR10, PT ;  /* 0x0000000a07007c0c */ /* 0x000fc8000bf26270 */
        /* <DEDUP_REMOVED lines=35> */
.L_x_8:
[----:B------:R-:W-:Y:S05]  /*0bc0*/  BSYNC.RECONVERGENT B0 ;  /* 0x0000000000007941 */ /* 0x000fea0003800200 */
.L_x_7:
[----:B------:R-:W-:Y:S01]  /*0bd0*/  UIADD3 UR8, UPT, UPT, UR10, 0x1, URZ ;  /* 0x000000010a087890 */ /* 0x000fe2000fffe0ff */
[----:B------:R4:W-:Y:S01]  /*0be0*/  STG.E.64 desc[UR12][R10.64], R16 ;  /* 0x000000100a007986 */ /* 0x0009e2000c101b0c */
[----:B------:R-:W-:Y:S04]  /*0bf0*/  BAR.SYNC.DEFER_BLOCKING 0x0 ;  /* 0x0000000000007b1d */ /* 0x000fe80000010000 */
[----:B------:R-:W-:-:S04]  /*0c00*/  ISETP.GE.AND P1, PT, R7, UR8, PT ;  /* 0x0000000807007c0c */ /* 0x000fc8000bf26270 */
[----:B------:R-:W-:-:S04]  /*0c10*/  ISETP.GT.U32.AND P1, PT, R9, UR8, P1 ;  /* 0x0000000809007c0c */ /* 0x000fc80008f24070 */
[----:B------:R-:W-:-:S13]  /*0c20*/  PLOP3.LUT P1, PT, P1, P0, PT, 0x80, 0x8 ;  /* 0x000000000008781c */ /* 0x000fda0000f21070 */
[----:B------:R-:W0:Y:S01]  /*0c30*/  @P1 LDC.64 R20, c[0x0][0x388] ;  /* 0x0000e200ff141b82 */ /* 0x000e220000000a00 */
[----:B------:R-:W2:Y:S04]  /*0c40*/  @P1 LDG.E.64 R18, desc[UR12][R10.64] ;  /* 0x0000000c0a121981 */ /* 0x000ea8000c1e1b00 */
[----:B------:R-:W2:Y:S01]  /*0c50*/  @P1 LDG.E.64 R22, desc[UR12][R12.64] ;  /* 0x0000000c0c161981 */ /* 0x000ea2000c1e1b00 */
[----:B0-----:R-:W-:-:S06]  /*0c60*/  @P1 IMAD.WIDE R20, R3, 0x8, R20 ;  /* 0x0000000803141825 */ /* 0x001fcc00078e0214 */
[----:B------:R-:W2:Y:S01]  /*0c70*/  @P1 LDG.E.64 R20, desc[UR12][R20.64] ;  /* 0x0000000c14141981 */ /* 0x000ea2000c1e1b00 */
[----:B------:R-:W-:-:S04]  /*0c80*/  UIADD3 UR6, UP0, UPT, UR6, 0x4, URZ ;  /* 0x0000000406067890 */ /* 0x000fc8000ff1e0ff */
[----:B------:R-:W-:Y:S02]  /*0c90*/  UIADD3.X UR7, UPT, UPT, URZ, UR7, URZ, UP0, !UPT ;  /* 0x00000007ff077290 */ /* 0x000fe400087fe4ff */
[----:B------:R-:W-:Y:S01]  /*0ca0*/  UISETP.NE.AND UP0, UPT, UR6, UR4, UPT ;  /* 0x000000040600728c */ /* 0x000fe2000bf05270 */
[----:B------:R-:W-:Y:S02]  /*0cb0*/  UMOV UR8, UR11 ;  /* 0x0000000b00087c82 */ /* 0x000fe40008000000 */
[----:B------:R-:W-:Y:S01]  /*0cc0*/  IMAD.U32 R0, RZ, RZ, UR8 ;  /* 0x00000008ff007e24 */ /* 0x000fe2000f8e00ff */
[----:B------:R-:W-:-:S03]  /*0cd0*/  ULEA UR5, UR8, UR5, 0x2 ;  /* 0x0000000508057291 */ /* 0x000fc6000f8e10ff */
[C---:B------:R-:W-:Y:S02]  /*0ce0*/  IMAD R6, R0.reuse, 0x4, R6 ;  /* 0x0000000400067824 */ /* 0x040fe400078e0206 */
[C---:B------:R-:W-:Y:S02]  /*0cf0*/  IMAD R4, R0.reuse, 0x4, R4 ;  /* 0x0000000400047824 */ /* 0x040fe400078e0204 */
[C---:B------:R-:W-:Y:S02]  /*0d00*/  IMAD R5, R0.reuse, 0x4, R5 ;  /* 0x0000000400057824 */ /* 0x040fe400078e0205 */
[----:B------:R-:W-:Y:S01]  /*0d10*/  IMAD R3, R0, 0x4, R3 ;  /* 0x0000000400037824 */ /* 0x000fe200078e0203 */
[----:B------:R-:W-:Y:S02]  /*0d20*/  ULEA UR15, UR8, UR15, 0x2 ;  /* 0x0000000f080f7291 */ /* 0x000fe4000f8e10ff */
[----:B------:R-:W-:Y:S02]  /*0d30*/  ULEA UR16, UR8, UR16, 0x2 ;  /* 0x0000001008107291 */ /* 0x000fe4000f8e10ff */
[----:B------:R-:W-:-:S02]  /*0d40*/  ULEA UR17, UR8, UR17, 0x2 ;  /* 0x0000001108117291 */ /* 0x000fc4000f8e10ff */
[----:B------:R-:W-:Y:S01]  /*0d50*/  UIADD3 UR5, UPT, UPT, UR5, 0x4, URZ ;  /* 0x0000000405057890 */ /* 0x000fe2000fffe0ff */
[----:B--2---:R-:W-:-:S07]  /*0d60*/  @P1 DFMA R18, -R18, R20, R22 ;  /* 0x000000141212122b */ /* 0x004fce0000000116 */
[----:B------:R4:W-:Y:S01]  /*0d70*/  @P1 STG.E.64 desc[UR12][R12.64], R18 ;  /* 0x000000120c001986 */ /* 0x0009e2000c101b0c */
[----:B------:R-:W-:Y:S01]  /*0d80*/  BAR.SYNC.DEFER_BLOCKING 0x0 ;  /* 0x0000000000007b1d */ /* 0x000fe20000010000 */
[----:B------:R-:W-:-:S05]  /*0d90*/  IADD3 R14, P1, PT, R14, 0x20, RZ ;  /* 0x000000200e0e7810 */ /* 0x000fca0007f3e0ff */
[----:B------:R-:W-:Y:S01]  /*0da0*/  IMAD.X R15, RZ, RZ, R15, P1 ;  /* 0x000000ffff0f7224 */ /* 0x000fe200008e060f */
[----:B------:R-:W-:Y:S07]  /*0db0*/  BRA.U UP0, `(.L_x_9) ;  /* 0xfffffff5004c7547 */ /* 0x000fee000b83ffff */
.L_x_0:
[----:B------:R-:W-:-:S13]  /*0dc0*/  ISETP.NE.AND P0, PT, RZ, UR14, PT ;  /* 0x0000000eff007c0c */ /* 0x000fda000bf05270 */
[----:B------:R-:W-:Y:S05]  /*0dd0*/  @!P0 EXIT ;  /* 0x000000000000894d */ /* 0x000fea0003800000 */
[----:B------:R-:W0:Y:S01]  /*0de0*/  LDC.64 R4, c[0x0][0x388] ;  /* 0x0000e200ff047b82 */ /* 0x000e220000000a00 */
[----:B------:R-:W-:Y:S01]  /*0df0*/  VIADD R3, R8, UR4 ;  /* 0x0000000408037c36 */ /* 0x000fe20008000000 */
[----:B------:R-:W-:Y:S01]  /*0e00*/  ISETP.GT.AND P0, PT, R7, UR8, PT ;  /* 0x0000000807007c0c */ /* 0x000fe2000bf04270 */
[----:B------:R-:W-:Y:S01]  /*0e10*/  IMAD.U32 R0, RZ, RZ, UR8 ;  /* 0x00000008ff007e24 */ /* 0x000fe2000f8e00ff */
[----:B------:R-:W1:Y:S02]  /*0e20*/  LDCU.64 UR10, c[0x0][0x388] ;  /* 0x00007100ff0a77ac */ /* 0x000e640008000a00 */
[----:B------:R-:W-:Y:S01]  /*0e30*/  ISETP.LT.U32.AND P0, PT, R9, UR8, !P0 ;  /* 0x0000000809007c0c */ /* 0x000fe2000c701070 */
[----:B------:R-:W2:Y:S01]  /*0e40*/  LDCU UR7, c[0x0][0x380] ;  /* 0x00007000ff0777ac */ /* 0x000ea20008000800 */
[----:B------:R-:W-:Y:S02]  /*0e50*/  UIMAD UR5, UR4, UR8, UR4 ;  /* 0x00000008040572a4 */ /* 0x000fe4000f8e0204 */
[----:B------:R-:W-:Y:S01]  /*0e60*/  UIADD3 UR6, UPT, UPT, -UR14, URZ, URZ ;  /* 0x000000ff0e067290 */ /* 0x000fe2000fffe1ff */
[----:B0-----:R-:W-:-:S04]  /*0e70*/  IMAD.WIDE.U32 R4, R3, 0x8, R4 ;  /* 0x0000000803047825 */ /* 0x001fc800078e0004 */
[----:B-12---:R-:W-:-:S07]  /*0e80*/  IMAD R3, R0, UR4, R7 ;  /* 0x0000000400037c24 */ /* 0x006fce000f8e0207 */
.L_x_12:
[----:B------:R-:W-:Y:S01]  /*0e90*/  UIMAD.WIDE.U32 UR8, UR5, 0x8, UR10 ;  /* 0x00000008050878a5 */ /* 0x000fe2000f8e000a */
[----:B------:R-:W2:Y:S05]  /*0ea0*/  LDG.E.64 R20, desc[UR12][R4.64] ;  /* 0x0000000c04147981 */ /* 0x000eaa000c1e1b00 */
[----:B0---4-:R-:W-:Y:S02]  /*0eb0*/  IMAD.U32 R16, RZ, RZ, UR8 ;  /* 0x00000008ff107e24 */ /* 0x011fe4000f8e00ff */
[----:B------:R-:W-:-:S06]  /*0ec0*/  IMAD.U32 R17, RZ, RZ, UR9 ;  /* 0x00000009ff117e24 */ /* 0x000fcc000f8e00ff */
[----:B------:R-:W3:Y:S01]  /*0ed0*/  LDG.E.64 R16, desc[UR12][R16.64] ;  /* 0x0000000c10107981 */ /* 0x000ee2000c1e1b00 */
[----:B------:R-:W-:Y:S01]  /*0ee0*/  IMAD.MOV.U32 R14, RZ, RZ, 0x1 ;  /* 0x00000001ff0e7424 */ /* 0x000fe200078e00ff */
[----:B------:R-:W-:Y:S01]  /*0ef0*/  BSSY.RECONVERGENT B0, `(.L_x_10) ;  /* 0x0000014000007945 */ /* 0x000fe20003800200 */
[----:B---3--:R-:W0:Y:S04]  /*0f00*/  MUFU.RCP64H R15, R17 ;  /* 0x00000011000f7308 */ /* 0x008e280000001800 */
[----:B0-----:R-:W-:-:S08]  /*0f10*/  DFMA R18, -R16, R14, 1 ;  /* 0x3ff000001012742b */ /* 0x001fd0000000010e */
[----:B------:R-:W-:-:S08]  /*0f20*/  DFMA R18, R18, R18, R18 ;  /* 0x000000121212722b */ /* 0x000fd00000000012 */
[----:B------:R-:W-:-:S08]  /*0f30*/  DFMA R18, R14, R18, R14 ;  /* 0x000000120e12722b */ /* 0x000fd0000000000e */
[----:B------:R-:W-:-:S08]  /*0f40*/  DFMA R14, -R16, R18, 1 ;  /* 0x3ff00000100e742b */ /* 0x000fd00000000112 */
[----:B------:R-:W-:-:S08]  /*0f50*/  DFMA R14, R18, R14, R18 ;  /* 0x0000000e120e722b */ /* 0x000fd00000000012 */
[----:B--2---:R-:W-:-:S08]  /*0f60*/  DMUL R18, R20, R14 ;  /* 0x0000000e14127228 */ /* 0x004fd00000000000 */
[----:B------:R-:W-:-:S08]  /*0f70*/  DFMA R22, -R16, R18, R20 ;  /* 0x000000121016722b */ /* 0x000fd00000000114 */
[----:B------:R-:W-:Y:S01]  /*0f80*/  DFMA R14, R14, R22, R18 ;  /* 0x000000160e0e722b */ /* 0x000fe20000000012 */
[----:B------:R-:W-:-:S09]  /*0f90*/  FSETP.GEU.AND P2, PT, |R21|, 6.5827683646048100446e-37, PT ;  /* 0x036000001500780b */ /* 0x000fd20003f4e200 */
[----:B------:R-:W-:-:S05]  /*0fa0*/  FFMA R0, RZ, R17, R15 ;  /* 0x00000011ff007223 */ /* 0x000fca000000000f */
[----:B------:R-:W-:-:S13]  /*0fb0*/  FSETP.GT.AND P1, PT, |R0|, 1.469367938527859385e-39, PT ;  /* 0x001000000000780b */ /* 0x000fda0003f24200 */
[----:B------:R-:W-:Y:S05]  /*0fc0*/  @P1 BRA P2, `(.L_x_11) ;  /* 0x0000000000181947 */ /* 0x000fea0001000000 */
[----:B------:R-:W-:Y:S01]  /*0fd0*/  IMAD.MOV.U32 R18, RZ, RZ, R16 ;  /* 0x000000ffff127224 */ /* 0x000fe200078e0010 */
[----:B------:R-:W-:Y:S01]  /*0fe0*/  MOV R30, 0x1010 ;  /* 0x00001010001e7802 */ /* 0x000fe20000000f00 */
[----:B------:R-:W-:-:S07]  /*0ff0*/  IMAD.MOV.U32 R19, RZ, RZ, R17 ;  /* 0x000000ffff137224 */ /* 0x000fce00078e0011 */
[----:B------:R-:W-:Y:S05]  /*1000*/  CALL.REL.NOINC `($__internal_0_$__cuda_sm20_div_rn_f64_full) ;  /* 0x0000000000647944 */ /* 0x000fea0003c00000 */
[----:B------:R-:W-:Y:S02]  /*1010*/  IMAD.MOV.U32 R14, RZ, RZ, R16 ;  /* 0x000000ffff0e7224 */ /* 0x000fe400078e0010 */
[----:B------:R-:W-:-:S07]  /*1020*/  IMAD.MOV.U32 R15, RZ, RZ, R17 ;  /* 0x000000ffff0f7224 */ /* 0x000fce00078e0011 */
.L_x_11:
[----:B------:R-:W-:Y:S05]  /*1030*/  BSYNC.RECONVERGENT B0 ;  /* 0x0000000000007941 */ /* 0x000fea0003800200 */
.L_x_10:
        /* <DEDUP_REMOVED lines=10> */
[----:B------:R-:W-:-:S04]  /*10e0*/  UIADD3 UR6, UPT, UPT, UR6, 0x1, URZ ;  /* 0x0000000106067890 */ /* 0x000fc8000fffe0ff */
[----:B------:R-:W-:Y:S01]  /*10f0*/  UISETP.NE.AND UP0, UPT, UR6, URZ, UPT ;  /* 0x000000ff0600728c */ /* 0x000fe2000bf05270 */
[----:B------:R-:W-:Y:S01]  /*1100*/  VIADD R3, R3, UR7 ;  /* 0x0000000703037c36 */ /* 0x000fe20008000000 */
[----:B------:R-:W-:Y:S02]  /*1110*/  UIADD3.X UR5, UPT, UPT, UR5, UR7, URZ, UPT, !UPT ;  /* 0x0000000705057290 */ /* 0x000fe4000bffe4ff */
[----:B------:R-:W-:Y:S01]  /*1120*/  UIADD3 UR4, UPT, UPT, UR4, 0x1, URZ ;  /* 0x0000000104047890 */ /* 0x000fe2000fffe0ff */
[----:B--2---:R-:W-:-:S07]  /*1130*/  @P1 DFMA R16, -R16, R18, R20 ;  /* 0x000000121010122b */ /* 0x004fce0000000114 */
[----:B------:R0:W-:Y:S01]  /*1140*/  @P1 STG.E.64 desc[UR12][R12.64], R16 ;  /* 0x000000100c001986 */ /* 0x0001e2000c101b0c */
[----:B------:R-:W-:Y:S01]  /*1150*/  BAR.SYNC.DEFER_BLOCKING 0x0 ;  /* 0x0000000000007b1d */ /* 0x000fe20000010000 */
[----:B------:R-:W-:-:S05]  /*1160*/  IADD3 R4, P1, PT, R4, 0x8, RZ ;  /* 0x0000000804047810 */ /* 0x000fca0007f3e0ff */
[----:B------:R-:W-:Y:S01]  /*1170*/  IMAD.X R5, RZ, RZ, R5, P1 ;  /* 0x000000ffff057224 */ /* 0x000fe200008e0605 */
[----:B------:R-:W-:Y:S07]  /*1180*/  BRA.U UP0, `(.L_x_12) ;  /* 0xfffffffd00407547 */ /* 0x000fee000b83ffff */
[----:B------:R-:W-:Y:S05]  /*1190*/  EXIT ;  /* 0x000000000000794d */ /* 0x000fea0003800000 */
        .weak           $__internal_0_$__cuda_sm20_div_rn_f64_full
        .type           $__internal_0_$__cuda_sm20_div_rn_f64_full,@function
        .size           $__internal_0_$__cuda_sm20_div_rn_f64_full,(.L_x_19 - $__internal_0_$__cuda_sm20_div_rn_f64_full)
$__internal_0_$__cuda_sm20_div_rn_f64_full:
[C---:B------:R-:W-:Y:S01]  /*11a0*/  FSETP.GEU.AND P1, PT, |R19|.reuse, 1.469367938527859385e-39, PT ;  /* 0x001000001300780b */ /* 0x040fe20003f2e200 */
[----:B------:R-:W-:Y:S01]  /*11b0*/  IMAD.MOV.U32 R22, RZ, RZ, 0x1 ;  /* 0x00000001ff167424 */ /* 0x000fe200078e00ff */
[----:B------:R-:W-:Y:S01]  /*11c0*/  LOP3.LUT R16, R19, 0x800fffff, RZ, 0xc0, !PT ;  /* 0x800fffff13107812 */ /* 0x000fe200078ec0ff */
[----:B------:R-:W-:Y:S01]  /*11d0*/  IMAD.MOV.U32 R0, RZ, RZ, 0x1ca00000 ;  /* 0x1ca00000ff007424 */ /* 0x000fe200078e00ff */
[C---:B------:R-:W-:Y:S01]  /*11e0*/  FSETP.GEU.AND P3, PT, |R21|.reuse, 1.469367938527859385e-39, PT ;  /* 0x001000001500780b */ /* 0x040fe20003f6e200 */
[----:B------:R-:W-:Y:S01]  /*11f0*/  BSSY.RECONVERGENT B1, `(.L_x_13) ;  /* 0x0000052000017945 */ /* 0x000fe20003800200 */
[----:B------:R-:W-:Y:S01]  /*1200*/  LOP3.LUT R17, R16, 0x3ff00000, RZ, 0xfc, !PT ;  /* 0x3ff0000010117812 */ /* 0x000fe200078efcff */
[----:B------:R-:W-:Y:S01]  /*1210*/  IMAD.MOV.U32 R16, RZ, RZ, R18 ;  /* 0x000000ffff107224 */ /* 0x000fe200078e0012 */
[----:B------:R-:W-:Y:S02]  /*1220*/  LOP3.LUT R2, R21, 0x7ff00000, RZ, 0xc0, !PT ;  /* 0x7ff0000015027812 */ /* 0x000fe400078ec0ff */
[----:B------:R-:W-:-:S03]  /*1230*/  LOP3.LUT R31, R19, 0x7ff00000, RZ, 0xc0, !PT ;  /* 0x7ff00000131f7812 */ /* 0x000fc600078ec0ff */
[----:B------:R-:W-:Y:S01]  /*1240*/  @!P1 DMUL R16, R18, 8.98846567431157953865e+307 ;  /* 0x7fe0000012109828 */ /* 0x000fe20000000000 */
[C---:B------:R-:W-:Y:S01]  /*1250*/  ISETP.GE.U32.AND P2, PT, R2.reuse, R31, PT ;  /* 0x0000001f0200720c */ /* 0x040fe20003f46070 */
[----:B------:R-:W-:Y:S02]  /*1260*/  IMAD.MOV.U32 R32, RZ, RZ, R2 ;  /* 0x000000ffff207224 */ /* 0x000fe400078e0002 */
[----:B------:R-:W-:Y:S02]  /*1270*/  @!P3 LOP3.LUT R27, R19, 0x7ff00000, RZ, 0xc0, !PT ;  /* 0x7ff00000131bb812 */ /* 0x000fe400078ec0ff */
[----:B------:R-:W0:Y:S02]  /*1280*/  MUFU.RCP64H R23, R17 ;  /* 0x0000001100177308 */ /* 0x000e240000001800 */
[----:B------:R-:W-:Y:S02]  /*1290*/  @!P3 ISETP.GE.U32.AND P4, PT, R2, R27, PT ;  /* 0x0000001b0200b20c */ /* 0x000fe40003f86070 */
[----:B------:R-:W-:-:S02]  /*12a0*/  @!P1 LOP3.LUT R31, R17, 0x7ff00000, RZ, 0xc0, !PT ;  /* 0x7ff00000111f9812 */ /* 0x000fc400078ec0ff */
[----:B------:R-:W-:-:S04]  /*12b0*/  @!P3 SEL R27, R0, 0x63400000, !P4 ;  /* 0x63400000001bb807 */ /* 0x000fc80006000000 */
[----:B------:R-:W-:-:S04]  /*12c0*/  @!P3 LOP3.LUT R28, R27, 0x80000000, R21, 0xf8, !PT ;  /* 0x800000001b1cb812 */ /* 0x000fc800078ef815 */
[----:B------:R-:W-:Y:S01]  /*12d0*/  @!P3 LOP3.LUT R29, R28, 0x100000, RZ, 0xfc, !PT ;  /* 0x001000001c1db812 */ /* 0x000fe200078efcff */
[----:B------:R-:W-:Y:S01]  /*12e0*/  @!P3 IMAD.MOV.U32 R28, RZ, RZ, RZ ;  /* 0x000000ffff1cb224 */ /* 0x000fe200078e00ff */
[----:B0-----:R-:W-:-:S08]  /*12f0*/  DFMA R24, R22, -R16, 1 ;  /* 0x3ff000001618742b */ /* 0x001fd00000000810 */
[----:B------:R-:W-:-:S08]  /*1300*/  DFMA R24, R24, R24, R24 ;  /* 0x000000181818722b */ /* 0x000fd00000000018 */
[----:B------:R-:W-:Y:S01]  /*1310*/  DFMA R24, R22, R24, R22 ;  /* 0x000000181618722b */ /* 0x000fe20000000016 */
[----:B------:R-:W-:Y:S01]  /*1320*/  SEL R23, R0, 0x63400000, !P2 ;  /* 0x6340000000177807 */ /* 0x000fe20005000000 */
[----:B------:R-:W-:-:S03]  /*1330*/  IMAD.MOV.U32 R22, RZ, RZ, R20 ;  /* 0x000000ffff167224 */ /* 0x000fc600078e0014 */
[----:B------:R-:W-:-:S03]  /*1340*/  LOP3.LUT R23, R23, 0x800fffff, R21, 0xf8, !PT ;  /* 0x800fffff17177812 */ /* 0x000fc600078ef815 */
[----:B------:R-:W-:-:S03]  /*1350*/  DFMA R26, R24, -R16, 1 ;  /* 0x3ff00000181a742b */ /* 0x000fc60000000810 */
[----:B------:R-:W-:-:S05]  /*1360*/  @!P3 DFMA R22, R22, 2, -R28 ;  /* 0x400000001616b82b */ /* 0x000fca000000081c */
[----:B------:R-:W-:-:S05]  /*1370*/  DFMA R26, R24, R26, R24 ;  /* 0x0000001a181a722b */ /* 0x000fca0000000018 */
[----:B------:R-:W-:-:S03]  /*1380*/  @!P3 LOP3.LUT R32, R23, 0x7ff00000, RZ, 0xc0, !PT ;  /* 0x7ff000001720b812 */ /* 0x000fc600078ec0ff */
[----:B------:R-:W-:Y:S02]  /*1390*/  DMUL R24, R26, R22 ;  /* 0x000000161a187228 */ /* 0x000fe40000000000 */
[----:B------:R-:W-:-:S05]  /*13a0*/  VIADD R33, R32, 0xffffffff ;  /* 0xffffffff20217836 */ /* 0x000fca0000000000 */
[----:B------:R-:W-:Y:S01]  /*13b0*/  ISETP.GT.U32.AND P1, PT, R33, 0x7feffffe, PT ;  /* 0x7feffffe2100780c */ /* 0x000fe20003f24070 */
[----:B------:R-:W-:Y:S01]  /*13c0*/  VIADD R33, R31, 0xffffffff ;  /* 0xffffffff1f217836 */ /* 0x000fe20000000000 */
[----:B------:R-:W-:-:S04]  /*13d0*/  DFMA R28, R24, -R16, R22 ;  /* 0x80000010181c722b */ /* 0x000fc80000000016 */
[----:B------:R-:W-:-:S04]  /*13e0*/  ISETP.GT.U32.OR P1, PT, R33, 0x7feffffe, P1 ;  /* 0x7feffffe2100780c */ /* 0x000fc80000f24470 */
[----:B------:R-:W-:-:S09]  /*13f0*/  DFMA R28, R26, R28, R24 ;  /* 0x0000001c1a1c722b */ /* 0x000fd20000000018 */
[----:B------:R-:W-:Y:S05]  /*1400*/  @P1 BRA `(.L_x_14) ;  /* 0x00000000006c1947 */ /* 0x000fea0003800000 */
[----:B------:R-:W-:-:S04]  /*1410*/  LOP3.LUT R21, R19, 0x7ff00000, RZ, 0xc0, !PT ;  /* 0x7ff0000013157812 */ /* 0x000fc800078ec0ff */
[CC--:B------:R-:W-:Y:S02]  /*1420*/  VIADDMNMX R20, R2.reuse, -R21.reuse, 0xb9600000, !PT ;  /* 0xb960000002147446 */ /* 0x0c0fe40007800915 */
[----:B------:R-:W-:Y:S02]  /*1430*/  ISETP.GE.U32.AND P1, PT, R2, R21, PT ;  /* 0x000000150200720c */ /* 0x000fe40003f26070 */
[----:B------:R-:W-:Y:S02]  /*1440*/  VIMNMX R20, PT, PT, R20, 0x46a00000, PT ;  /* 0x46a0000014147848 */ /* 0x000fe40003fe0100 */
[----:B------:R-:W-:-:S05]  /*1450*/  SEL R21, R0, 0x63400000, !P1 ;  /* 0x6340000000157807 */ /* 0x000fca0004800000 */
[----:B------:R-:W-:Y:S02]  /*1460*/  IMAD.IADD R0, R20, 0x1, -R21 ;  /* 0x0000000114007824 */ /* 0x000fe400078e0a15 */
[----:B------:R-:W-:Y:S02]  /*1470*/  IMAD.MOV.U32 R20, RZ, RZ, RZ ;  /* 0x000000ffff147224 */ /* 0x000fe400078e00ff */
[----:B------:R-:W-:-:S06]  /*1480*/  VIADD R21, R0, 0x7fe00000 ;  /* 0x7fe0000000157836 */ /* 0x000fcc0000000000 */
[----:B------:R-:W-:-:S10]  /*1490*/  DMUL R24, R28, R20 ;  /* 0x000000141c187228 */ /* 0x000fd40000000000 */
[----:B------:R-:W-:-:S13]  /*14a0*/  FSETP.GTU.AND P1, PT, |R25|, 1.469367938527859385e-39, PT ;  /* 0x001000001900780b */ /* 0x000fda0003f2c200 */
[----:B------:R-:W-:Y:S05]  /*14b0*/  @P1 BRA `(.L_x_15) ;  /* 0x0000000000941947 */ /* 0x000fea0003800000 */
[----:B------:R-:W-:Y:S01]  /*14c0*/  DFMA R16, R28, -R16, R22 ;  /* 0x800000101c10722b */ /* 0x000fe20000000016 */
[----:B------:R-:W-:-:S09]  /*14d0*/  IMAD.MOV.U32 R20, RZ, RZ, RZ ;  /* 0x000000ffff147224 */ /* 0x000fd200078e00ff */
[C---:B------:R-:W-:Y:S02]  /*14e0*/  FSETP.NEU.AND P1, PT, R17.reuse, RZ, PT ;  /* 0x000000ff1100720b */ /* 0x040fe40003f2d000 */
[----:B------:R-:W-:-:S04]  /*14f0*/  LOP3.LUT R19, R17, 0x80000000, R19, 0x48, !PT ;  /* 0x8000000011137812 */ /* 0x000fc800078e4813 */
[----:B------:R-:W-:-:S07]  /*1500*/  LOP3.LUT R21, R19, R21, RZ, 0xfc, !PT ;  /* 0x0000001513157212 */ /* 0x000fce00078efcff */
[----:B------:R-:W-:Y:S05]  /*1510*/  @!P1 BRA `(.L_x_15) ;  /* 0x00000000007c9947 */ /* 0x000fea0003800000 */
[----:B------:R-:W-:Y:S01]  /*1520*/  IMAD.MOV R17, RZ, RZ, -R0 ;  /* 0x000000ffff117224 */ /* 0x000fe200078e0a00 */
[----:B------:R-:W-:Y:S01]  /*1530*/  DMUL.RP R20, R28, R20 ;  /* 0x000000141c147228 */ /* 0x000fe20000008000 */
[----:B------:R-:W-:-:S06]  /*1540*/  IMAD.MOV.U32 R16, RZ, RZ, RZ ;  /* 0x000000ffff107224 */ /* 0x000fcc00078e00ff */
[----:B------:R-:W-:-:S03]  /*1550*/  DFMA R16, R24, -R16, R28 ;  /* 0x800000101810722b */ /* 0x000fc6000000001c */
[----:B------:R-:W-:-:S03]  /*1560*/  LOP3.LUT R19, R21, R19, RZ, 0x3c, !PT ;  /* 0x0000001315137212 */ /* 0x000fc600078e3cff */
[----:B------:R-:W-:-:S04]  /*1570*/  IADD3 R16, PT, PT, -R0, -0x43300000, RZ ;  /* 0xbcd0000000107810 */ /* 0x000fc80007ffe1ff */
[----:B------:R-:W-:-:S04]  /*1580*/  FSETP.NEU.AND P1, PT, |R17|, R16, PT ;  /* 0x000000101100720b */ /* 0x000fc80003f2d200 */
[----:B------:R-:W-:Y:S02]  /*1590*/  FSEL R24, R20, R24, !P1 ;  /* 0x0000001814187208 */ /* 0x000fe40004800000 */
[----:B------:R-:W-:Y:S01]  /*15a0*/  FSEL R25, R19, R25, !P1 ;  /* 0x0000001913197208 */ /* 0x000fe20004800000 */
[----:B------:R-:W-:Y:S06]  /*15b0*/  BRA `(.L_x_15) ;  /* 0x0000000000547947 */ /* 0x000fec0003800000 */
.L_x_14:
[----:B------:R-:W-:-:S14]  /*15c0*/  DSETP.NAN.AND P1, PT, R20, R20, PT ;  /* 0x000000141400722a */ /* 0x000fdc0003f28000 */
[----:B------:R-:W-:Y:S05]  /*15d0*/  @P1 BRA `(.L_x_16) ;  /* 0x0000000000441947 */ /* 0x000fea0003800000 */
[----:B------:R-:W-:-:S14]  /*15e0*/  DSETP.NAN.AND P1, PT, R18, R18, PT ;  /* 0x000000121200722a */ /* 0x000fdc0003f28000 */
[----:B------:R-:W-:Y:S05]  /*15f0*/  @P1 BRA `(.L_x_17) ;  /* 0x0000000000301947 */ /* 0x000fea0003800000 */
[----:B------:R-:W-:Y:S01]  /*1600*/  ISETP.NE.AND P1, PT, R32, R31, PT ;  /* 0x0000001f2000720c */ /* 0x000fe20003f25270 */
[----:B------:R-:W-:Y:S02]  /*1610*/  IMAD.MOV.U32 R24, RZ, RZ, 0x0 ;  /* 0x00000000ff187424 */ /* 0x000fe400078e00ff */
[----:B------:R-:W-:-:S10]  /*1620*/  IMAD.MOV.U32 R25, RZ, RZ, -0x80000 ;  /* 0xfff80000ff197424 */ /* 0x000fd400078e00ff */
[----:B------:R-:W-:Y:S05]  /*1630*/  @!P1 BRA `(.L_x_15) ;  /* 0x0000000000349947 */ /* 0x000fea0003800000 */
[----:B------:R-:W-:Y:S02]  /*1640*/  ISETP.NE.AND P1, PT, R32, 0x7ff00000, PT ;  /* 0x7ff000002000780c */ /* 0x000fe40003f25270 */
[----:B------:R-:W-:Y:S02]  /*1650*/  LOP3.LUT R25, R21, 0x80000000, R19, 0x48, !PT ;  /* 0x8000000015197812 */ /* 0x000fe400078e4813 */
[----:B------:R-:W-:-:S13]  /*1660*/  ISETP.EQ.OR P1, PT, R31, RZ, !P1 ;  /* 0x000000ff1f00720c */ /* 0x000fda0004f22670 */
[----:B------:R-:W-:Y:S01]  /*1670*/  @P1 LOP3.LUT R0, R25, 0x7ff00000, RZ, 0xfc, !PT ;  /* 0x7ff0000019001812 */ /* 0x000fe200078efcff */
[----:B------:R-:W-:Y:S02]  /*1680*/  @!P1 IMAD.MOV.U32 R24, RZ, RZ, RZ ;  /* 0x000000ffff189224 */ /* 0x000fe400078e00ff */
[----:B------:R-:W-:Y:S02]  /*1690*/  @P1 IMAD.MOV.U32 R24, RZ, RZ, RZ ;  /* 0x000000ffff181224 */ /* 0x000fe400078e00ff */
[----:B------:R-:W-:Y:S01]  /*16a0*/  @P1 IMAD.MOV.U32 R25, RZ, RZ, R0 ;  /* 0x000000ffff191224 */ /* 0x000fe200078e0000 */
[----:B------:R-:W-:Y:S06]  /*16b0*/  BRA `(.L_x_15) ;  /* 0x0000000000147947 */ /* 0x000fec0003800000 */
.L_x_17:
[----:B------:R-:W-:Y:S01]  /*16c0*/  LOP3.LUT R25, R19, 0x80000, RZ, 0xfc, !PT ;  /* 0x0008000013197812 */ /* 0x000fe200078efcff */
[----:B------:R-:W-:Y:S01]  /*16d0*/  IMAD.MOV.U32 R24, RZ, RZ, R18 ;  /* 0x000000ffff187224 */ /* 0x000fe200078e0012 */
[----:B------:R-:W-:Y:S06]  /*16e0*/  BRA `(.L_x_15) ;  /* 0x0000000000087947 */ /* 0x000fec0003800000 */
.L_x_16:
[----:B------:R-:W-:Y:S01]  /*16f0*/  LOP3.LUT R25, R21, 0x80000, RZ, 0xfc, !PT ;  /* 0x0008000015197812 */ /* 0x000fe200078efcff */
[----:B------:R-:W-:-:S07]  /*1700*/  IMAD.MOV.U32 R24, RZ, RZ, R20 ;  /* 0x000000ffff187224 */ /* 0x000fce00078e0014 */
.L_x_15:
[----:B------:R-:W-:Y:S05]  /*1710*/  BSYNC.RECONVERGENT B1 ;  /* 0x0000000000017941 */ /* 0x000fea0003800200 */
.L_x_13:
[----:B------:R-:W-:Y:S02]  /*1720*/  IMAD.MOV.U32 R31, RZ, RZ, 0x0 ;  /* 0x00000000ff1f7424 */ /* 0x000fe400078e00ff */
[----:B------:R-:W-:Y:S02]  /*1730*/  IMAD.MOV.U32 R16, RZ, RZ, R24 ;  /* 0x000000ffff107224 */ /* 0x000fe400078e0018 */
[----:B------:R-:W-:Y:S01]  /*1740*/  IMAD.MOV.U32 R17, RZ, RZ, R25 ;  /* 0x000000ffff117224 */ /* 0x000fe200078e0019 */
[----:B------:R-:W-:Y:S06]  /*1750*/  RET.REL.NODEC R30 `(_Z10GaussSolveiPdS_) ;  /* 0xffffffe81e287950 */ /* 0x000fec0003c3ffff */
.L_x_18:
[----:B------:R-:W-:-:S00]  /*1760*/  BRA `(.L_x_18) ;  /* 0xfffffffc00fc7947 */ /* 0x000fc0000383ffff */
[----:B------:R-:W-:-:S00]  /*1770*/  NOP ;  /* 0x0000000000007918 */ /* 0x000fc00000000000 */
        /* <DEDUP_REMOVED lines=8> */
.L_x_19:


//--------------------- .nv.shared.reserved.0     --------------------------
	.section	.nv.shared.reserved.0,"aw",@nobits
	.weak		__nv_reservedSMEM_offset_0_alias
	.size		__nv_reservedSMEM_offset_0_alias, 0, 64
	.other		__nv_reservedSMEM_offset_0_alias,@"STO_CUDA_RESERVED_SHARED STV_DEFAULT"
__nv_reservedSMEM_offset_0_alias:
	.zero		0
	.zero		64


//--------------------- .nv.constant0._Z10GaussSolveiPdS_ --------------------------
	.section	.nv.constant0._Z10GaussSolveiPdS_,"a",@progbits
	.sectionflags	@""
	.align	4
.nv.constant0._Z10GaussSolveiPdS_:
	.zero		920


//--------------------- SYMBOLS --------------------------

	.type		.nv.reservedSmem.offset0,@object
	.size		.nv.reservedSmem.offset0,0x4
